	.headerflags	@"EF_CUDA_TEXMODE_UNIFIED EF_CUDA_64BIT_ADDRESS EF_CUDA_ACCELERATORS EF_CUDA_SM90 EF_CUDA_VIRTUAL_SM(EF_CUDA_SM90)"
	.elftype	@"ET_EXEC"


//--------------------- .nv.info                  --------------------------
	.section	.nv.info,"",@"SHT_CUDA_INFO"
	.align	4


	//----- nvinfo : EIATTR_REGCOUNT
	.align		4
        /*0000*/ 	.byte	0x04, 0x2f
        /*0002*/ 	.short	(.L_1 - .L_0)
	.align		4
.L_0:
        /*0004*/ 	.word	index@(triton_poi_fused_convolution_26)
        /*0008*/ 	.word	0x0000000c


	//----- nvinfo : EIATTR_MIN_STACK_SIZE
	.align		4
.L_1:
        /*000c*/ 	.byte	0x04, 0x12
        /*000e*/ 	.short	(.L_3 - .L_2)
	.align		4
.L_2:
        /*0010*/ 	.word	index@(triton_poi_fused_convolution_26)
        /*0014*/ 	.word	0x00000000


	//----- nvinfo : EIATTR_FRAME_SIZE
	.align		4
.L_3:
        /*0018*/ 	.byte	0x04, 0x11
        /*001a*/ 	.short	(.L_5 - .L_4)
	.align		4
.L_4:
        /*001c*/ 	.word	index@(triton_poi_fused_convolution_26)
        /*0020*/ 	.word	0x00000000


	//----- nvinfo : EIATTR_MIN_STACK_SIZE
	.align		4
.L_5:
        /*0024*/ 	.byte	0x04, 0x12
        /*0026*/ 	.short	(.L_7 - .L_6)
	.align		4
.L_6:
        /*0028*/ 	.word	index@(triton_poi_fused_convolution_26)
        /*002c*/ 	.word	0x00000000
.L_7:


//--------------------- .nv.info.triton_poi_fused_convolution_26 --------------------------
	.section	.nv.info.triton_poi_fused_convolution_26,"",@"SHT_CUDA_INFO"
	.sectionflags	@""
	.align	4


	//----- nvinfo : EIATTR_CUDA_API_VERSION
	.align		4
        /*0000*/ 	.byte	0x04, 0x37
        /*0002*/ 	.short	(.L_9 - .L_8)
.L_8:
        /*0004*/ 	.word	0x0000007c


	//----- nvinfo : EIATTR_KPARAM_INFO
	.align		4
.L_9:
        /*0008*/ 	.byte	0x04, 0x17
        /*000a*/ 	.short	(.L_11 - .L_10)
.L_10:
        /*000c*/ 	.word	0x00000000
        /*0010*/ 	.short	0x0002
        /*0012*/ 	.short	0x0010
        /*0014*/ 	.byte	0x00, 0xf0, 0x11, 0x00


	//----- nvinfo : EIATTR_KPARAM_INFO
	.align		4
.L_11:
        /*0018*/ 	.byte	0x04, 0x17
        /*001a*/ 	.short	(.L_13 - .L_12)
.L_12:
        /*001c*/ 	.word	0x00000000
        /*0020*/ 	.short	0x0001
        /*0022*/ 	.short	0x0008
        /*0024*/ 	.byte	0x00, 0xf4, 0x21, 0x00


	//----- nvinfo : EIATTR_KPARAM_INFO
	.align		4
.L_13:
        /*0028*/ 	.byte	0x04, 0x17
        /*002a*/ 	.short	(.L_15 - .L_14)
.L_14:
        /*002c*/ 	.word	0x00000000
        /*0030*/ 	.short	0x0000
        /*0032*/ 	.short	0x0000
        /*0034*/ 	.byte	0x00, 0xf4, 0x21, 0x00


	//----- nvinfo : EIATTR_SPARSE_MMA_MASK
	.align		4
.L_15:
        /*0038*/ 	.byte	0x03, 0x50
        /*003a*/ 	.short	0x0000


	//----- nvinfo : EIATTR_MAXREG_COUNT
	.align		4
        /*003c*/ 	.byte	0x03, 0x1b
        /*003e*/ 	.short	0x00ff


	//----- nvinfo : EIATTR_EXIT_INSTR_OFFSETS
	.align		4
        /*0040*/ 	.byte	0x04, 0x1c
        /*0042*/ 	.short	(.L_17 - .L_16)


	//   ....[0]....
.L_16:
        /*0044*/ 	.word	0x00000140


	//   ....[1]....
        /*0048*/ 	.word	0x00000160


	//----- nvinfo : EIATTR_REQNTID
	.align		4
.L_17:
        /*004c*/ 	.byte	0x04, 0x10
        /*004e*/ 	.short	(.L_19 - .L_18)
.L_18:
        /*0050*/ 	.word	0x00000080
        /*0054*/ 	.word	0x00000001
        /*0058*/ 	.word	0x00000001


	//----- nvinfo : EIATTR_CBANK_PARAM_SIZE
	.align		4
.L_19:
        /*005c*/ 	.byte	0x03, 0x19
        /*005e*/ 	.short	0x0014


	//----- nvinfo : EIATTR_PARAM_CBANK
	.align		4
        /*0060*/ 	.byte	0x04, 0x0a
        /*0062*/ 	.short	(.L_21 - .L_20)
	.align		4
.L_20:
        /*0064*/ 	.word	index@(.nv.constant0.triton_poi_fused_convolution_26)
        /*0068*/ 	.short	0x0210
        /*006a*/ 	.short	0x0014


	//----- nvinfo : EIATTR_SW_WAR
	.align		4
.L_21:
        /*006c*/ 	.byte	0x04, 0x36
        /*006e*/ 	.short	(.L_23 - .L_22)
.L_22:
        /*0070*/ 	.word	0x00000008
.L_23:


//--------------------- .nv.callgraph             --------------------------
	.section	.nv.callgraph,"",@"SHT_CUDA_CALLGRAPH"
	.align	4
	.sectionentsize	8
	.align		4
        /*0000*/ 	.word	0x00000000
	.align		4
        /*0004*/ 	.word	0xffffffff
	.align		4
        /*0008*/ 	.word	0x00000000
	.align		4
        /*000c*/ 	.word	0xfffffffe
	.align		4
        /*0010*/ 	.word	0x00000000
	.align		4
        /*0014*/ 	.word	0xfffffffd
	.align		4
        /*0018*/ 	.word	0x00000000
	.align		4
        /*001c*/ 	.word	0xfffffffc


//--------------------- .text.triton_poi_fused_convolution_26 --------------------------
	.section	.text.triton_poi_fused_convolution_26,"ax",@progbits
	.align	128
        .global         triton_poi_fused_convolution_26
        .type           triton_poi_fused_convolution_26,@function
        .size           triton_poi_fused_convolution_26,(.L_x_1 - triton_poi_fused_convolution_26)
        .other          triton_poi_fused_convolution_26,@"STO_CUDA_ENTRY STV_DEFAULT"
triton_poi_fused_convolution_26:
.text.triton_poi_fused_convolution_26:
[----:B------:R-:W0:Y:S02]  /*0000*/  LDC R1, c[0x0][0x28] ;  /* 0x00000a00ff017b82 */ /* 0x000e240000000800 */
[----:B------:R-:W1:Y:S01]  /*0010*/  S2R R0, SR_TID.X ;  /* 0x0000000000007919 */ /* 0x000e620000002100 */
[----:B------:R-:W2:Y:S01]  /*0020*/  LDC.64 R2, c[0x0][0x210] ;  /* 0x00008400ff027b82 */ /* 0x000ea20000000a00 */
[----:B------:R-:W-:Y:S01]  /*0030*/  ULDC.64 UR4, c[0x0][0x208] ;  /* 0x0000820000047ab9 */ /* 0x000fe20000000a00 */
[----:B------:R-:W3:Y:S06]  /*0040*/  S2R R7, SR_CTAID.X ;  /* 0x0000000000077919 */ /* 0x000eec0000002500 */
[----:B------:R-:W4:Y:S01]  /*0050*/  LDC.64 R4, c[0x0][0x218] ;  /* 0x00008600ff047b82 */ /* 0x000f220000000a00 */
[----:B-1----:R-:W-:-:S04]  /*0060*/  LOP3.LUT R0, R0, 0x7f, RZ, 0xc0, !PT ;  /* 0x0000007f00007812 */ /* 0x002fc800078ec0ff */
[----:B---3--:R-:W-:-:S04]  /*0070*/  LEA R7, R7, R0, 0x7 ;  /* 0x0000000007077211 */ /* 0x008fc800078e38ff */
[C---:B------:R-:W-:Y:S01]  /*0080*/  ISETP.GE.AND P0, PT, R7.reuse, 0xfa0, PT ;  /* 0x00000fa00700780c */ /* 0x040fe20003f06270 */
[----:B------:R-:W-:-:S04]  /*0090*/  IMAD.HI R0, R7, 0x10624dd3, RZ ;  /* 0x10624dd307007827 */ /* 0x000fc800078e02ff */
[----:B--2---:R-:W-:Y:S01]  /*00a0*/  IMAD.WIDE R2, R7, 0x4, R2 ;  /* 0x0000000407027825 */ /* 0x004fe200078e0202 */
[----:B------:R-:W-:-:S04]  /*00b0*/  SHF.R.U32.HI R9, RZ, 0x1f, R0 ;  /* 0x0000001fff097819 */ /* 0x000fc80000011600 */
[----:B------:R-:W-:-:S05]  /*00c0*/  LEA.HI.SX32 R0, R0, R9, 0x1a ;  /* 0x0000000900007211 */ /* 0x000fca00078fd2ff */
[----:B------:R-:W-:Y:S01]  /*00d0*/  IMAD R9, R0, -0x3e8, R7 ;  /* 0xfffffc1800097824 */ /* 0x000fe200078e0207 */
[----:B------:R-:W-:Y:S01]  /*00e0*/  HFMA2.MMA R0, -RZ, RZ, 0, 0 ;  /* 0x00000000ff007435 */ /* 0x000fe200000001ff */
[----:B------:R-:W-:Y:S02]  /*00f0*/  MOV R7, RZ ;  /* 0x000000ff00077202 */ /* 0x000fe40000000f00 */
[----:B----4-:R-:W-:-:S05]  /*0100*/  IMAD.WIDE R4, R9, 0x4, R4 ;  /* 0x0000000409047825 */ /* 0x010fca00078e0204 */
[----:B------:R-:W2:Y:S04]  /*0110*/  @!P0 LDG.E.EL R7, desc[UR4][R4.64] ;  /* 0x0000000404078981 */ /* 0x000ea8000c2e1900 */
[----:B------:R-:W2:Y:S02]  /*0120*/  @!P0 LDG.E R0, desc[UR4][R2.64] ;  /* 0x0000000402008981 */ /* 0x000ea4000c1e1900 */
[----:B--2---:R-:W-:Y:S01]  /*0130*/  FADD R7, R7, R0 ;  /* 0x0000000007077221 */ /* 0x004fe20000000000 */
[----:B------:R-:W-:Y:S06]  /*0140*/  @P0 EXIT ;  /* 0x000000000000094d */ /* 0x000fec0003800000 */
[----:B------:R-:W-:Y:S01]  /*0150*/  STG.E desc[UR4][R2.64], R7 ;  /* 0x0000000702007986 */ /* 0x000fe2000c101904 */
[----:B------:R-:W-:Y:S05]  /*0160*/  EXIT ;  /* 0x000000000000794d */ /* 0x000fea0003800000 */
.L_x_0:
[----:B------:R-:W-:-:S00]  /*0170*/  BRA `(.L_x_0) ;  /* 0xfffffffc00fc7947 */ /* 0x000fc0000383ffff */
[----:B------:R-:W-:-:S00]  /*0180*/  NOP ;  /* 0x0000000000007918 */ /* 0x000fc00000000000 */
[----:B------:R-:W-:-:S00]  /*0190*/  NOP ;  /* 0x0000000000007918 */ /* 0x000fc00000000000 */
[----:B------:R-:W-:-:S00]  /*01a0*/  NOP ;  /* 0x0000000000007918 */ /* 0x000fc00000000000 */
[----:B------:R-:W-:-:S00]  /*01b0*/  NOP ;  /* 0x0000000000007918 */ /* 0x000fc00000000000 */
[----:B------:R-:W-:-:S00]  /*01c0*/  NOP ;  /* 0x0000000000007918 */ /* 0x000fc00000000000 */
[----:B------:R-:W-:-:S00]  /*01d0*/  NOP ;  /* 0x0000000000007918 */ /* 0x000fc00000000000 */
[----:B------:R-:W-:-:S00]  /*01e0*/  NOP ;  /* 0x0000000000007918 */ /* 0x000fc00000000000 */
[----:B------:R-:W-:-:S00]  /*01f0*/  NOP ;  /* 0x0000000000007918 */ /* 0x000fc00000000000 */
.L_x_1:


//--------------------- .nv.constant0.triton_poi_fused_convolution_26 --------------------------
	.section	.nv.constant0.triton_poi_fused_convolution_26,"a",@progbits
	.sectionflags	@""
	.align	4
.nv.constant0.triton_poi_fused_convolution_26:
	.zero		548
